	.headerflags	@"EF_CUDA_TEXMODE_UNIFIED EF_CUDA_64BIT_ADDRESS EF_CUDA_ACCELERATORS EF_CUDA_SM90 EF_CUDA_VIRTUAL_SM(EF_CUDA_SM90)"
	.elftype	@"ET_EXEC"


//--------------------- .nv.info                  --------------------------
	.section	.nv.info,"",@"SHT_CUDA_INFO"
	.align	4


	//----- nvinfo : EIATTR_REGCOUNT
	.align		4
        /*0000*/ 	.byte	0x04, 0x2f
        /*0002*/ 	.short	(.L_1 - .L_0)
	.align		4
.L_0:
        /*0004*/ 	.word	index@(triton_poi_fused__unsafe_index_add_convolution_mul_sigmoid_sub_134)
        /*0008*/ 	.word	0x00000020


	//----- nvinfo : EIATTR_MIN_STACK_SIZE
	.align		4
.L_1:
        /*000c*/ 	.byte	0x04, 0x12
        /*000e*/ 	.short	(.L_3 - .L_2)
	.align		4
.L_2:
        /*0010*/ 	.word	index@(triton_poi_fused__unsafe_index_add_convolution_mul_sigmoid_sub_134)
        /*0014*/ 	.word	0x00000000


	//----- nvinfo : EIATTR_FRAME_SIZE
	.align		4
.L_3:
        /*0018*/ 	.byte	0x04, 0x11
        /*001a*/ 	.short	(.L_5 - .L_4)
	.align		4
.L_4:
        /*001c*/ 	.word	index@(triton_poi_fused__unsafe_index_add_convolution_mul_sigmoid_sub_134)
        /*0020*/ 	.word	0x00000000


	//----- nvinfo : EIATTR_MIN_STACK_SIZE
	.align		4
.L_5:
        /*0024*/ 	.byte	0x04, 0x12
        /*0026*/ 	.short	(.L_7 - .L_6)
	.align		4
.L_6:
        /*0028*/ 	.word	index@(triton_poi_fused__unsafe_index_add_convolution_mul_sigmoid_sub_134)
        /*002c*/ 	.word	0x00000000
.L_7:


//--------------------- .nv.info.triton_poi_fused__unsafe_index_add_convolution_mul_sigmoid_sub_134 --------------------------
	.section	.nv.info.triton_poi_fused__unsafe_index_add_convolution_mul_sigmoid_sub_134,"",@"SHT_CUDA_INFO"
	.sectionflags	@""
	.align	4


	//----- nvinfo : EIATTR_CUDA_API_VERSION
	.align		4
        /*0000*/ 	.byte	0x04, 0x37
        /*0002*/ 	.short	(.L_9 - .L_8)
.L_8:
        /*0004*/ 	.word	0x0000007c


	//----- nvinfo : EIATTR_KPARAM_INFO
	.align		4
.L_9:
        /*0008*/ 	.byte	0x04, 0x17
        /*000a*/ 	.short	(.L_11 - .L_10)
.L_10:
        /*000c*/ 	.word	0x00000000
        /*0010*/ 	.short	0x000b
        /*0012*/ 	.short	0x0058
        /*0014*/ 	.byte	0x00, 0xf0, 0x11, 0x00


	//----- nvinfo : EIATTR_KPARAM_INFO
	.align		4
.L_11:
        /*0018*/ 	.byte	0x04, 0x17
        /*001a*/ 	.short	(.L_13 - .L_12)
.L_12:
        /*001c*/ 	.word	0x00000000
        /*0020*/ 	.short	0x000a
        /*0022*/ 	.short	0x0050
        /*0024*/ 	.byte	0x00, 0xf4, 0x21, 0x00


	//----- nvinfo : EIATTR_KPARAM_INFO
	.align		4
.L_13:
        /*0028*/ 	.byte	0x04, 0x17
        /*002a*/ 	.short	(.L_15 - .L_14)
.L_14:
        /*002c*/ 	.word	0x00000000
        /*0030*/ 	.short	0x0009
        /*0032*/ 	.short	0x0048
        /*0034*/ 	.byte	0x00, 0xf4, 0x21, 0x00


	//----- nvinfo : EIATTR_KPARAM_INFO
	.align		4
.L_15:
        /*0038*/ 	.byte	0x04, 0x17
        /*003a*/ 	.short	(.L_17 - .L_16)
.L_16:
        /*003c*/ 	.word	0x00000000
        /*0040*/ 	.short	0x0008
        /*0042*/ 	.short	0x0040
        /*0044*/ 	.byte	0x00, 0xf4, 0x21, 0x00


	//----- nvinfo : EIATTR_KPARAM_INFO
	.align		4
.L_17:
        /*0048*/ 	.byte	0x04, 0x17
        /*004a*/ 	.short	(.L_19 - .L_18)
.L_18:
        /*004c*/ 	.word	0x00000000
        /*0050*/ 	.short	0x0007
        /*0052*/ 	.short	0x0038
        /*0054*/ 	.byte	0x00, 0xf4, 0x21, 0x00


	//----- nvinfo : EIATTR_KPARAM_INFO
	.align		4
.L_19:
        /*0058*/ 	.byte	0x04, 0x17
        /*005a*/ 	.short	(.L_21 - .L_20)
.L_20:
        /*005c*/ 	.word	0x00000000
        /*0060*/ 	.short	0x0006
        /*0062*/ 	.short	0x0030
        /*0064*/ 	.byte	0x00, 0xf4, 0x21, 0x00


	//----- nvinfo : EIATTR_KPARAM_INFO
	.align		4
.L_21:
        /*0068*/ 	.byte	0x04, 0x17
        /*006a*/ 	.short	(.L_23 - .L_22)
.L_22:
        /*006c*/ 	.word	0x00000000
        /*0070*/ 	.short	0x0005
        /*0072*/ 	.short	0x0028
        /*0074*/ 	.byte	0x00, 0xf4, 0x21, 0x00


	//----- nvinfo : EIATTR_KPARAM_INFO
	.align		4
.L_23:
        /*0078*/ 	.byte	0x04, 0x17
        /*007a*/ 	.short	(.L_25 - .L_24)
.L_24:
        /*007c*/ 	.word	0x00000000
        /*0080*/ 	.short	0x0004
        /*0082*/ 	.short	0x0020
        /*0084*/ 	.byte	0x00, 0xf4, 0x21, 0x00


	//----- nvinfo : EIATTR_KPARAM_INFO
	.align		4
.L_25:
        /*0088*/ 	.byte	0x04, 0x17
        /*008a*/ 	.short	(.L_27 - .L_26)
.L_26:
        /*008c*/ 	.word	0x00000000
        /*0090*/ 	.short	0x0003
        /*0092*/ 	.short	0x0018
        /*0094*/ 	.byte	0x00, 0xf4, 0x21, 0x00


	//----- nvinfo : EIATTR_KPARAM_INFO
	.align		4
.L_27:
        /*0098*/ 	.byte	0x04, 0x17
        /*009a*/ 	.short	(.L_29 - .L_28)
.L_28:
        /*009c*/ 	.word	0x00000000
        /*00a0*/ 	.short	0x0002
        /*00a2*/ 	.short	0x0010
        /*00a4*/ 	.byte	0x00, 0xf4, 0x21, 0x00


	//----- nvinfo : EIATTR_KPARAM_INFO
	.align		4
.L_29:
        /*00a8*/ 	.byte	0x04, 0x17
        /*00aa*/ 	.short	(.L_31 - .L_30)
.L_30:
        /*00ac*/ 	.word	0x00000000
        /*00b0*/ 	.short	0x0001
        /*00b2*/ 	.short	0x0008
        /*00b4*/ 	.byte	0x00, 0xf4, 0x21, 0x00


	//----- nvinfo : EIATTR_KPARAM_INFO
	.align		4
.L_31:
        /*00b8*/ 	.byte	0x04, 0x17
        /*00ba*/ 	.short	(.L_33 - .L_32)
.L_32:
        /*00bc*/ 	.word	0x00000000
        /*00c0*/ 	.short	0x0000
        /*00c2*/ 	.short	0x0000
        /*00c4*/ 	.byte	0x00, 0xf4, 0x21, 0x00


	//----- nvinfo : EIATTR_SPARSE_MMA_MASK
	.align		4
.L_33:
        /*00c8*/ 	.byte	0x03, 0x50
        /*00ca*/ 	.short	0x0000


	//----- nvinfo : EIATTR_MAXREG_COUNT
	.align		4
        /*00cc*/ 	.byte	0x03, 0x1b
        /*00ce*/ 	.short	0x00ff


	//----- nvinfo : EIATTR_EXIT_INSTR_OFFSETS
	.align		4
        /*00d0*/ 	.byte	0x04, 0x1c
        /*00d2*/ 	.short	(.L_35 - .L_34)


	//   ....[0]....
.L_34:
        /*00d4*/ 	.word	0x00000a50


	//----- nvinfo : EIATTR_REQNTID
	.align		4
.L_35:
        /*00d8*/ 	.byte	0x04, 0x10
        /*00da*/ 	.short	(.L_37 - .L_36)
.L_36:
        /*00dc*/ 	.word	0x00000080
        /*00e0*/ 	.word	0x00000001
        /*00e4*/ 	.word	0x00000001


	//----- nvinfo : EIATTR_CBANK_PARAM_SIZE
	.align		4
.L_37:
        /*00e8*/ 	.byte	0x03, 0x19
        /*00ea*/ 	.short	0x005c


	//----- nvinfo : EIATTR_PARAM_CBANK
	.align		4
        /*00ec*/ 	.byte	0x04, 0x0a
        /*00ee*/ 	.short	(.L_39 - .L_38)
	.align		4
.L_38:
        /*00f0*/ 	.word	index@(.nv.constant0.triton_poi_fused__unsafe_index_add_convolution_mul_sigmoid_sub_134)
        /*00f4*/ 	.short	0x0210
        /*00f6*/ 	.short	0x005c


	//----- nvinfo : EIATTR_SW_WAR
	.align		4
.L_39:
        /*00f8*/ 	.byte	0x04, 0x36
        /*00fa*/ 	.short	(.L_41 - .L_40)
.L_40:
        /*00fc*/ 	.word	0x00000008
.L_41:


//--------------------- .nv.callgraph             --------------------------
	.section	.nv.callgraph,"",@"SHT_CUDA_CALLGRAPH"
	.align	4
	.sectionentsize	8
	.align		4
        /*0000*/ 	.word	0x00000000
	.align		4
        /*0004*/ 	.word	0xffffffff
	.align		4
        /*0008*/ 	.word	0x00000000
	.align		4
        /*000c*/ 	.word	0xfffffffe
	.align		4
        /*0010*/ 	.word	0x00000000
	.align		4
        /*0014*/ 	.word	0xfffffffd
	.align		4
        /*0018*/ 	.word	0x00000000
	.align		4
        /*001c*/ 	.word	0xfffffffc


//--------------------- .text.triton_poi_fused__unsafe_index_add_convolution_mul_sigmoid_sub_134 --------------------------
	.section	.text.triton_poi_fused__unsafe_index_add_convolution_mul_sigmoid_sub_134,"ax",@progbits
	.align	128
        .global         triton_poi_fused__unsafe_index_add_convolution_mul_sigmoid_sub_134
        .type           triton_poi_fused__unsafe_index_add_convolution_mul_sigmoid_sub_134,@function
        .size           triton_poi_fused__unsafe_index_add_convolution_mul_sigmoid_sub_134,(.L_x_1 - triton_poi_fused__unsafe_index_add_convolution_mul_sigmoid_sub_134)
        .other          triton_poi_fused__unsafe_index_add_convolution_mul_sigmoid_sub_134,@"STO_CUDA_ENTRY STV_DEFAULT"
triton_poi_fused__unsafe_index_add_convolution_mul_sigmoid_sub_134:
.text.triton_poi_fused__unsafe_index_add_convolution_mul_sigmoid_sub_134:
[----:B------:R-:W-:Y:S01]  /*0000*/  LDC R1, c[0x0][0x28] ;  /* 0x00000a00ff017b82 */ /* 0x000fe20000000800 */
[----:B------:R-:W1:Y:S07]  /*0010*/  S2R R0, SR_TID.X ;  /* 0x0000000000007919 */ /* 0x000e6e0000002100 */
[----:B------:R-:W2:Y:S01]  /*0020*/  LDC.64 R16, c[0x0][0x210] ;  /* 0x00008400ff107b82 */ /* 0x000ea20000000a00 */
[----:B------:R-:W-:Y:S01]  /*0030*/  ULDC.64 UR4, c[0x0][0x208] ;  /* 0x0000820000047ab9 */ /* 0x000fe20000000a00 */
[----:B------:R-:W-:Y:S01]  /*0040*/  ULDC.64 UR6, c[0x0][0x220] ;  /* 0x0000880000067ab9 */ /* 0x000fe20000000a00 */
[----:B------:R-:W3:Y:S05]  /*0050*/  S2R R3, SR_CTAID.X ;  /* 0x0000000000037919 */ /* 0x000eea0000002500 */
[----:B------:R-:W4:Y:S08]  /*0060*/  LDC.64 R12, c[0x0][0x218] ;  /* 0x00008600ff0c7b82 */ /* 0x000f300000000a00 */
[----:B------:R-:W5:Y:S01]  /*0070*/  LDC.64 R8, c[0x0][0x230] ;  /* 0x00008c00ff087b82 */ /* 0x000f620000000a00 */
[----:B-1----:R-:W-:-:S05]  /*0080*/  IMAD.SHL.U32 R0, R0, 0x2, RZ ;  /* 0x0000000200007824 */ /* 0x002fca00078e00ff */
[----:B------:R-:W-:-:S05]  /*0090*/  LOP3.LUT R0, R0, 0xfe, RZ, 0xc0, !PT ;  /* 0x000000fe00007812 */ /* 0x000fca00078ec0ff */
[----:B---3--:R-:W-:-:S05]  /*00a0*/  IMAD R0, R3, 0x100, R0 ;  /* 0x0000010003007824 */ /* 0x008fca00078e0200 */
[----:B------:R-:W-:-:S04]  /*00b0*/  SHF.R.S32.HI R5, RZ, 0x1f, R0 ;  /* 0x0000001fff057819 */ /* 0x000fc80000011400 */
[----:B------:R-:W-:-:S04]  /*00c0*/  LEA.HI R6, R5, R0, RZ, 0x6 ;  /* 0x0000000005067211 */ /* 0x000fc800078f30ff */
[----:B------:R-:W-:-:S04]  /*00d0*/  SHF.R.S32.HI R2, RZ, 0x6, R6 ;  /* 0x00000006ff027819 */ /* 0x000fc80000011406 */
[----:B------:R-:W-:-:S04]  /*00e0*/  LEA.HI R4, R2, R2, RZ, 0x6 ;  /* 0x0000000202047211 */ /* 0x000fc800078f30ff */
[----:B------:R-:W-:Y:S02]  /*00f0*/  LOP3.LUT R7, R4, 0xffffffc0, RZ, 0xc0, !PT ;  /* 0xffffffc004077812 */ /* 0x000fe400078ec0ff */
[----:B------:R-:W1:Y:S02]  /*0100*/  LDC.64 R4, c[0x0][0x240] ;  /* 0x00009000ff047b82 */ /* 0x000e640000000a00 */
[----:B------:R-:W-:Y:S02]  /*0110*/  IADD3 R2, R2, -R7, RZ ;  /* 0x8000000702027210 */ /* 0x000fe40007ffe0ff */
[----:B------:R-:W-:-:S03]  /*0120*/  LOP3.LUT R7, R6, 0xffffffc0, RZ, 0xc0, !PT ;  /* 0xffffffc006077812 */ /* 0x000fc600078ec0ff */
[----:B--2---:R-:W-:-:S06]  /*0130*/  IMAD.WIDE R16, R2, 0x8, R16 ;  /* 0x0000000802107825 */ /* 0x004fcc00078e0210 */
[----:B------:R-:W2:Y:S01]  /*0140*/  LDG.E.EL.64 R16, desc[UR4][R16.64] ;  /* 0x0000000410107981 */ /* 0x000ea2000c2e1b00 */
[----:B------:R-:W-:-:S04]  /*0150*/  IMAD.IADD R6, R0, 0x1, -R7 ;  /* 0x0000000100067824 */ /* 0x000fc800078e0a07 */
[----:B----4-:R-:W-:-:S04]  /*0160*/  IMAD.WIDE R12, R6, 0x8, R12 ;  /* 0x00000008060c7825 */ /* 0x010fc800078e020c */
[----:B-1----:R-:W-:Y:S02]  /*0170*/  IMAD.WIDE R4, R2, 0x8, R4 ;  /* 0x0000000802047825 */ /* 0x002fe400078e0204 */
[----:B------:R-:W3:Y:S04]  /*0180*/  LDG.E.EL.128 R12, desc[UR4][R12.64] ;  /* 0x000000040c0c7981 */ /* 0x000ee8000c2e1d00 */
[----:B------:R-:W4:Y:S01]  /*0190*/  LDG.E.EL.64 R4, desc[UR4][R4.64] ;  /* 0x0000000404047981 */ /* 0x000f22000c2e1b00 */
[----:B-----5:R-:W-:-:S06]  /*01a0*/  IMAD.WIDE R8, R6, 0x8, R8 ;  /* 0x0000000806087825 */ /* 0x020fcc00078e0208 */
[----:B------:R-:W5:Y:S01]  /*01b0*/  LDG.E.EL.128 R8, desc[UR4][R8.64] ;  /* 0x0000000408087981 */ /* 0x000f62000c2e1d00 */
[----:B------:R-:W-:-:S04]  /*01c0*/  SHF.R.S32.HI R3, RZ, 0x17, R3 ;  /* 0x00000017ff037819 */ /* 0x000fc80000011403 */
[----:B------:R-:W-:Y:S02]  /*01d0*/  SGXT R3, R3, 0x1 ;  /* 0x000000010303781a */ /* 0x000fe40000000200 */
[----:B--2---:R-:W-:-:S04]  /*01e0*/  SHF.R.U32.HI R7, RZ, 0x1c, R17 ;  /* 0x0000001cff077819 */ /* 0x004fc80000011611 */
[----:B------:R-:W-:-:S04]  /*01f0*/  LOP3.LUT R7, R7, 0x8, RZ, 0xc0, !PT ;  /* 0x0000000807077812 */ /* 0x000fc800078ec0ff */
[----:B------:R-:W-:-:S04]  /*0200*/  IADD3 R18, P0, R16, R7, RZ ;  /* 0x0000000710127210 */ /* 0x000fc80007f1e0ff */
[----:B------:R-:W-:Y:S02]  /*0210*/  IADD3.X R17, RZ, R17, RZ, P0, !PT ;  /* 0x00000011ff117210 */ /* 0x000fe400007fe4ff */
[----:B---3--:R-:W-:Y:S02]  /*0220*/  LEA R22, P0, R12, UR6, 0x2 ;  /* 0x000000060c167c11 */ /* 0x008fe4000f8010ff */
[----:B------:R-:W-:Y:S02]  /*0230*/  LEA R19, P1, R14, UR6, 0x2 ;  /* 0x000000060e137c11 */ /* 0x000fe4000f8210ff */
[----:B----4-:R-:W-:Y:S02]  /*0240*/  SHF.R.U32.HI R16, RZ, 0x1c, R5 ;  /* 0x0000001cff107819 */ /* 0x010fe40000011605 */
[--C-:B------:R-:W-:Y:S02]  /*0250*/  SHF.R.U32.HI R25, RZ, 0x1a, R13.reuse ;  /* 0x0000001aff197819 */ /* 0x100fe4000001160d */
[----:B------:R-:W-:-:S02]  /*0260*/  LEA.HI.X R12, R12, UR7, R13, 0x2, P0 ;  /* 0x000000070c0c7c11 */ /* 0x000fc400080f140d */
[--C-:B------:R-:W-:Y:S02]  /*0270*/  SHF.R.U32.HI R20, RZ, 0x1a, R15.reuse ;  /* 0x0000001aff147819 */ /* 0x100fe4000001160f */
[----:B------:R-:W-:Y:S02]  /*0280*/  LOP3.LUT R13, R16, 0x8, RZ, 0xc0, !PT ;  /* 0x00000008100d7812 */ /* 0x000fe400078ec0ff */
[----:B------:R-:W-:Y:S02]  /*0290*/  LEA.HI.X R7, R14, UR7, R15, 0x2, P1 ;  /* 0x000000070e077c11 */ /* 0x000fe400088f140f */
[----:B------:R-:W-:Y:S02]  /*02a0*/  LOP3.LUT R14, R20, 0x20, RZ, 0xc0, !PT ;  /* 0x00000020140e7812 */ /* 0x000fe400078ec0ff */
[----:B------:R-:W-:Y:S02]  /*02b0*/  IADD3 R20, P2, R4, R13, RZ ;  /* 0x0000000d04147210 */ /* 0x000fe40007f5e0ff */
[----:B------:R-:W-:-:S02]  /*02c0*/  LOP3.LUT R25, R25, 0x20, RZ, 0xc0, !PT ;  /* 0x0000002019197812 */ /* 0x000fc400078ec0ff */
[----:B------:R-:W-:Y:S01]  /*02d0*/  IADD3 R19, P1, R14, R19, RZ ;  /* 0x000000130e137210 */ /* 0x000fe20007f3e0ff */
[----:B------:R-:W-:Y:S01]  /*02e0*/  IMAD.X R13, RZ, RZ, R5, P2 ;  /* 0x000000ffff0d7224 */ /* 0x000fe200010e0605 */
[----:B------:R-:W-:Y:S02]  /*02f0*/  LEA.HI R5, R3, R0, RZ, 0xc ;  /* 0x0000000003057211 */ /* 0x000fe400078f60ff */
[C---:B------:R-:W-:Y:S01]  /*0300*/  SHF.L.U64.HI R3, R18.reuse, 0x5, R17 ;  /* 0x0000000512037819 */ /* 0x040fe20000010211 */
[----:B------:R-:W-:Y:S01]  /*0310*/  IMAD.SHL.U32 R18, R18, 0x20, RZ ;  /* 0x0000002012127824 */ /* 0x000fe200078e00ff */
[----:B------:R-:W-:Y:S02]  /*0320*/  IADD3 R25, P0, R25, R22, RZ ;  /* 0x0000001619197210 */ /* 0x000fe40007f1e0ff */
[----:B------:R-:W-:Y:S02]  /*0330*/  IADD3.X R7, RZ, R7, RZ, P1, !PT ;  /* 0x00000007ff077210 */ /* 0x000fe40000ffe4ff */
[C---:B------:R-:W-:Y:S01]  /*0340*/  SHF.L.U64.HI R4, R20.reuse, 0x5, R13 ;  /* 0x0000000514047819 */ /* 0x040fe2000001020d */
[----:B------:R-:W-:Y:S01]  /*0350*/  IMAD.SHL.U32 R20, R20, 0x20, RZ ;  /* 0x0000002014147824 */ /* 0x000fe200078e00ff */
[----:B------:R-:W-:-:S02]  /*0360*/  IADD3 R14, P1, R19, R18, RZ ;  /* 0x00000012130e7210 */ /* 0x000fc40007f3e0ff */
[----:B------:R-:W-:Y:S02]  /*0370*/  SHF.R.S32.HI R5, RZ, 0xc, R5 ;  /* 0x0000000cff057819 */ /* 0x000fe40000011405 */
[----:B------:R-:W-:Y:S01]  /*0380*/  IADD3.X R12, RZ, R12, RZ, P0, !PT ;  /* 0x0000000cff0c7210 */ /* 0x000fe200007fe4ff */
[----:B------:R-:W-:Y:S01]  /*0390*/  IMAD.X R15, R7, 0x1, R3, P1 ;  /* 0x00000001070f7824 */ /* 0x000fe200008e0603 */
[----:B------:R-:W-:Y:S02]  /*03a0*/  IADD3 R16, P0, R18, R25, RZ ;  /* 0x0000001912107210 */ /* 0x000fe40007f1e0ff */
[----:B------:R-:W-:Y:S02]  /*03b0*/  SHF.L.U32 R5, R5, 0x6, RZ ;  /* 0x0000000605057819 */ /* 0x000fe400000006ff */
[----:B------:R-:W-:Y:S02]  /*03c0*/  IADD3 R24, P2, R20, R25, RZ ;  /* 0x0000001914187210 */ /* 0x000fe40007f5e0ff */
[----:B-----5:R-:W-:Y:S01]  /*03d0*/  SHF.R.U32.HI R21, RZ, 0x1a, R9 ;  /* 0x0000001aff157819 */ /* 0x020fe20000011609 */
[----:B------:R-:W-:Y:S01]  /*03e0*/  IMAD.WIDE R14, R5, 0x4, R14 ;  /* 0x00000004050e7825 */ /* 0x000fe200078e020e */
[----:B------:R-:W-:-:S02]  /*03f0*/  IADD3.X R17, R3, R12, RZ, P0, !PT ;  /* 0x0000000c03117210 */ /* 0x000fc400007fe4ff */
[----:B------:R-:W-:Y:S01]  /*0400*/  SHF.R.U32.HI R26, RZ, 0x1a, R11 ;  /* 0x0000001aff1a7819 */ /* 0x000fe2000001160b */
[----:B------:R-:W-:Y:S01]  /*0410*/  IMAD.X R25, R4, 0x1, R12, P2 ;  /* 0x0000000104197824 */ /* 0x000fe200010e060c */
[----:B------:R-:W-:Y:S01]  /*0420*/  LEA R28, P0, R8, UR6, 0x2 ;  /* 0x00000006081c7c11 */ /* 0x000fe2000f8010ff */
[----:B------:R-:W-:Y:S01]  /*0430*/  IMAD.WIDE R16, R5, 0x4, R16 ;  /* 0x0000000405107825 */ /* 0x000fe200078e0210 */
[----:B------:R-:W-:Y:S01]  /*0440*/  LOP3.LUT R21, R21, 0x20, RZ, 0xc0, !PT ;  /* 0x0000002015157812 */ /* 0x000fe200078ec0ff */
[----:B------:R-:W1:Y:S01]  /*0450*/  LDC.64 R12, c[0x0][0x228] ;  /* 0x00008a00ff0c7b82 */ /* 0x000e620000000a00 */
[----:B------:R-:W-:Y:S01]  /*0460*/  LEA R27, P2, R10, UR6, 0x2 ;  /* 0x000000060a1b7c11 */ /* 0x000fe2000f8410ff */
[----:B------:R2:W3:Y:S01]  /*0470*/  LDG.E.EL R23, desc[UR4][R14.64] ;  /* 0x000000040e177981 */ /* 0x0004e2000c2e1900 */
[----:B------:R-:W-:Y:S01]  /*0480*/  LOP3.LUT R26, R26, 0x20, RZ, 0xc0, !PT ;  /* 0x000000201a1a7812 */ /* 0x000fe200078ec0ff */
[----:B------:R-:W-:Y:S01]  /*0490*/  IMAD.WIDE R24, R5, 0x4, R24 ;  /* 0x0000000405187825 */ /* 0x000fe200078e0218 */
[----:B------:R-:W-:Y:S01]  /*04a0*/  LEA.HI.X R29, R8, UR7, R9, 0x2, P0 ;  /* 0x00000007081d7c11 */ /* 0x000fe200080f1409 */
[----:B------:R4:W5:Y:S01]  /*04b0*/  LDG.E.EL R22, desc[UR4][R16.64] ;  /* 0x0000000410167981 */ /* 0x000962000c2e1900 */
[----:B------:R-:W-:Y:S01]  /*04c0*/  IADD3 R21, P1, R21, R28, RZ ;  /* 0x0000001c15157210 */ /* 0x000fe20007f3e0ff */
[----:B------:R-:W1:Y:S01]  /*04d0*/  LDC.64 R8, c[0x0][0x238] ;  /* 0x00008e00ff087b82 */ /* 0x000e620000000a00 */
[----:B------:R-:W-:Y:S01]  /*04e0*/  LEA.HI.X R11, R10, UR7, R11, 0x2, P2 ;  /* 0x000000070a0b7c11 */ /* 0x000fe200090f140b */
[----:B------:R-:W3:Y:S01]  /*04f0*/  LDG.E.EL R24, desc[UR4][R24.64] ;  /* 0x0000000418187981 */ /* 0x000ee2000c2e1900 */
[----:B--2---:R-:W-:-:S02]  /*0500*/  IADD3 R15, P0, R26, R27, RZ ;  /* 0x0000001b1a0f7210 */ /* 0x004fc40007f1e0ff */
[----:B----4-:R-:W-:-:S03]  /*0510*/  IADD3.X R17, RZ, R29, RZ, P1, !PT ;  /* 0x0000001dff117210 */ /* 0x010fc60000ffe4ff */
[----:B------:R-:W2:Y:S01]  /*0520*/  LDC.64 R26, c[0x0][0x248] ;  /* 0x00009200ff1a7b82 */ /* 0x000ea20000000a00 */
[----:B------:R-:W-:Y:S02]  /*0530*/  IADD3 R14, P1, R21, R18, RZ ;  /* 0x00000012150e7210 */ /* 0x000fe40007f3e0ff */
[----:B------:R-:W-:Y:S01]  /*0540*/  IADD3 R16, P4, R20, R21, RZ ;  /* 0x0000001514107210 */ /* 0x000fe20007f9e0ff */
[----:B------:R-:W-:Y:S01]  /*0550*/  IMAD.X R21, RZ, RZ, R11, P0 ;  /* 0x000000ffff157224 */ /* 0x000fe200000e060b */
[----:B------:R-:W-:Y:S02]  /*0560*/  IADD3 R18, P2, R15, R18, RZ ;  /* 0x000000120f127210 */ /* 0x000fe40007f5e0ff */
[----:B------:R-:W-:Y:S01]  /*0570*/  IADD3 R10, P3, R20, R19, RZ ;  /* 0x00000013140a7210 */ /* 0x000fe20007f7e0ff */
[----:B-1----:R-:W5:Y:S01]  /*0580*/  LDG.E R13, desc[UR4][R12.64] ;  /* 0x000000040c0d7981 */ /* 0x002f62000c1e1900 */
[----:B------:R-:W-:Y:S01]  /*0590*/  IADD3 R20, P5, R20, R15, RZ ;  /* 0x0000000f14147210 */ /* 0x000fe20007fbe0ff */
[--C-:B------:R-:W-:Y:S01]  /*05a0*/  IMAD.X R15, R17, 0x1, R3.reuse, P1 ;  /* 0x00000001110f7824 */ /* 0x100fe200008e0603 */
[----:B------:R-:W-:Y:S01]  /*05b0*/  IADD3.X R11, R4, R7, RZ, P3, !PT ;  /* 0x00000007040b7210 */ /* 0x000fe20001ffe4ff */
[----:B------:R-:W-:Y:S01]  /*05c0*/  IMAD.X R19, R21, 0x1, R3, P2 ;  /* 0x0000000115137824 */ /* 0x000fe200010e0603 */
[----:B------:R-:W-:-:S02]  /*05d0*/  IADD3.X R17, R4, R17, RZ, P4, !PT ;  /* 0x0000001104117210 */ /* 0x000fc400027fe4ff */
[----:B------:R-:W-:Y:S01]  /*05e0*/  IADD3.X R21, R4, R21, RZ, P5, !PT ;  /* 0x0000001504157210 */ /* 0x000fe20002ffe4ff */
[----:B------:R-:W-:-:S04]  /*05f0*/  IMAD.WIDE R14, R5, 0x4, R14 ;  /* 0x00000004050e7825 */ /* 0x000fc800078e020e */
[C---:B------:R-:W-:Y:S02]  /*0600*/  IMAD.WIDE R16, R5.reuse, 0x4, R16 ;  /* 0x0000000405107825 */ /* 0x040fe400078e0210 */
[----:B------:R-:W4:Y:S02]  /*0610*/  LDG.E.EL R14, desc[UR4][R14.64] ;  /* 0x000000040e0e7981 */ /* 0x000f24000c2e1900 */
[C---:B------:R-:W-:Y:S02]  /*0620*/  IMAD.WIDE R10, R5.reuse, 0x4, R10 ;  /* 0x00000004050a7825 */ /* 0x040fe400078e020a */
[----:B------:R-:W4:Y:S02]  /*0630*/  LDG.E.EL R16, desc[UR4][R16.64] ;  /* 0x0000000410107981 */ /* 0x000f24000c2e1900 */
[C---:B------:R-:W-:Y:S02]  /*0640*/  IMAD.WIDE R18, R5.reuse, 0x4, R18 ;  /* 0x0000000405127825 */ /* 0x040fe400078e0212 */
[----:B------:R-:W4:Y:S02]  /*0650*/  LDG.E.EL R10, desc[UR4][R10.64] ;  /* 0x000000040a0a7981 */ /* 0x000f24000c2e1900 */
[----:B------:R-:W-:-:S02]  /*0660*/  IMAD.WIDE R20, R5, 0x4, R20 ;  /* 0x0000000405147825 */ /* 0x000fc400078e0214 */
[----:B------:R-:W4:Y:S02]  /*0670*/  LDG.E.EL R18, desc[UR4][R18.64] ;  /* 0x0000000412127981 */ /* 0x000f24000c2e1900 */
[----:B0-----:R-:W-:Y:S02]  /*0680*/  IMAD.WIDE R4, R6, 0x4, R8 ;  /* 0x0000000406047825 */ /* 0x001fe400078e0208 */
[----:B------:R-:W4:Y:S04]  /*0690*/  LDG.E.EL R20, desc[UR4][R20.64] ;  /* 0x0000000414147981 */ /* 0x000f28000c2e1900 */
[----:B------:R-:W4:Y:S01]  /*06a0*/  LDG.E.EL.64 R4, desc[UR4][R4.64] ;  /* 0x0000000404047981 */ /* 0x000f22000c2e1b00 */
[----:B--2---:R-:W-:-:S05]  /*06b0*/  IMAD.WIDE R26, R2, 0x4, R26 ;  /* 0x00000004021a7825 */ /* 0x004fca00078e021a */
[----:B------:R-:W2:Y:S01]  /*06c0*/  LDG.E.EL R3, desc[UR4][R26.64] ;  /* 0x000000041a037981 */ /* 0x000ea2000c2e1900 */
[C---:B-----5:R-:W-:Y:S01]  /*06d0*/  FADD R7, R13.reuse, R22 ;  /* 0x000000160d077221 */ /* 0x060fe20000000000 */
[C---:B---3--:R-:W-:Y:S01]  /*06e0*/  FADD R9, R13.reuse, R24 ;  /* 0x000000180d097221 */ /* 0x048fe20000000000 */
[C---:B------:R-:W-:Y:S01]  /*06f0*/  FADD R2, R13.reuse, R23 ;  /* 0x000000170d027221 */ /* 0x040fe20000000000 */
[C---:B----4-:R-:W-:Y:S01]  /*0700*/  FADD R14, R13.reuse, R14 ;  /* 0x0000000e0d0e7221 */ /* 0x050fe20000000000 */
[C---:B------:R-:W-:Y:S01]  /*0710*/  FADD R16, R13.reuse, R16 ;  /* 0x000000100d107221 */ /* 0x040fe20000000000 */
[C---:B------:R-:W-:Y:S01]  /*0720*/  FADD R10, R13.reuse, R10 ;  /* 0x0000000a0d0a7221 */ /* 0x040fe20000000000 */
[----:B------:R-:W-:Y:S02]  /*0730*/  FADD R11, R13, R18 ;  /* 0x000000120d0b7221 */ /* 0x000fe40000000000 */
[----:B------:R-:W-:Y:S01]  /*0740*/  FADD R16, -R9, R16 ;  /* 0x0000001009107221 */ /* 0x000fe20000000100 */
[----:B------:R-:W-:Y:S01]  /*0750*/  FADD R13, R13, R20 ;  /* 0x000000140d0d7221 */ /* 0x000fe20000000000 */
[----:B------:R-:W-:Y:S01]  /*0760*/  FADD R6, -R7, R14 ;  /* 0x0000000e07067221 */ /* 0x000fe20000000100 */
[----:B------:R-:W-:-:S02]  /*0770*/  FADD R11, -R2, R11 ;  /* 0x0000000b020b7221 */ /* 0x000fc40000000100 */
[----:B------:R-:W-:Y:S01]  /*0780*/  FADD R13, -R10, R13 ;  /* 0x0000000d0a0d7221 */ /* 0x000fe20000000100 */
[C---:B------:R-:W-:Y:S01]  /*0790*/  FFMA R9, R4.reuse, R16, R9 ;  /* 0x0000001004097223 */ /* 0x040fe20000000009 */
[----:B------:R-:W-:Y:S01]  /*07a0*/  FFMA R6, R4, R6, R7 ;  /* 0x0000000604067223 */ /* 0x000fe20000000007 */
[C---:B------:R-:W-:Y:S01]  /*07b0*/  FFMA R7, R5.reuse, R11, R2 ;  /* 0x0000000b05077223 */ /* 0x040fe20000000002 */
[----:B------:R-:W-:Y:S02]  /*07c0*/  FFMA R4, R5, R13, R10 ;  /* 0x0000000d05047223 */ /* 0x000fe4000000000a */
[----:B------:R-:W-:Y:S01]  /*07d0*/  FADD R2, -R6, R9 ;  /* 0x0000000906027221 */ /* 0x000fe20000000100 */
[----:B------:R-:W0:Y:S01]  /*07e0*/  LDC.64 R10, c[0x0][0x250] ;  /* 0x00009400ff0a7b82 */ /* 0x000e220000000a00 */
[----:B------:R-:W-:Y:S02]  /*07f0*/  FADD R4, -R7, R4 ;  /* 0x0000000407047221 */ /* 0x000fe40000000100 */
[----:B--2---:R-:W-:-:S02]  /*0800*/  FFMA R5, R3, R2, R6 ;  /* 0x0000000203057223 */ /* 0x004fc40000000006 */
[----:B------:R-:W-:Y:S02]  /*0810*/  FFMA R8, R3, R4, R7 ;  /* 0x0000000403087223 */ /* 0x000fe40000000007 */
[----:B------:R-:W-:Y:S01]  /*0820*/  FADD R5, RZ, -R5 ;  /* 0x80000005ff057221 */ /* 0x000fe20000000000 */
[----:B------:R-:W1:Y:S01]  /*0830*/  LDC.64 R12, c[0x0][0x258] ;  /* 0x00009600ff0c7b82 */ /* 0x000e620000000a00 */
[----:B------:R-:W-:Y:S02]  /*0840*/  FADD R8, RZ, -R8 ;  /* 0x80000008ff087221 */ /* 0x000fe40000000000 */
[----:B------:R-:W-:Y:S02]  /*0850*/  FMUL R5, R5, 1.4426950216293334961 ;  /* 0x3fb8aa3b05057820 */ /* 0x000fe40000400000 */
[----:B------:R-:W-:-:S03]  /*0860*/  FMUL R14, R8, 1.4426950216293334961 ;  /* 0x3fb8aa3b080e7820 */ /* 0x000fc60000400000 */
[----:B------:R-:W-:Y:S02]  /*0870*/  FSETP.GEU.AND P0, PT, R5, -126, PT ;  /* 0xc2fc00000500780b */ /* 0x000fe40003f0e000 */
[----:B------:R-:W-:-:S11]  /*0880*/  FSETP.GEU.AND P1, PT, R14, -126, PT ;  /* 0xc2fc00000e00780b */ /* 0x000fd60003f2e000 */
[----:B------:R-:W-:Y:S02]  /*0890*/  @!P0 FMUL R5, R5, 0.5 ;  /* 0x3f00000005058820 */ /* 0x000fe40000400000 */
[----:B------:R-:W-:Y:S02]  /*08a0*/  @!P1 FMUL R14, R14, 0.5 ;  /* 0x3f0000000e0e9820 */ /* 0x000fe40000400000 */
[----:B------:R-:W2:Y:S08]  /*08b0*/  MUFU.EX2 R8, R5 ;  /* 0x0000000500087308 */ /* 0x000eb00000000800 */
[----:B------:R-:W3:Y:S01]  /*08c0*/  MUFU.EX2 R9, R14 ;  /* 0x0000000e00097308 */ /* 0x000ee20000000800 */
[----:B--2---:R-:W-:-:S04]  /*08d0*/  @!P0 FMUL R8, R8, R8 ;  /* 0x0000000808088220 */ /* 0x004fc80000400000 */
[----:B------:R-:W-:Y:S01]  /*08e0*/  FADD R15, R8, 1 ;  /* 0x3f800000080f7421 */ /* 0x000fe20000000000 */
[----:B---3--:R-:W-:-:S04]  /*08f0*/  @!P1 FMUL R9, R9, R9 ;  /* 0x0000000909099220 */ /* 0x008fc80000400000 */
[----:B------:R-:W-:Y:S01]  /*0900*/  FADD R16, R9, 1 ;  /* 0x3f80000009107421 */ /* 0x000fe20000000000 */
[----:B------:R-:W-:Y:S01]  /*0910*/  FSETP.GT.AND P0, PT, R15, 8.50705917302346158658e+37, PT ;  /* 0x7e8000000f00780b */ /* 0x000fe20003f04000 */
[----:B------:R-:W2:Y:S03]  /*0920*/  LDC.64 R8, c[0x0][0x260] ;  /* 0x00009800ff087b82 */ /* 0x000ea60000000a00 */
[----:B------:R-:W-:Y:S01]  /*0930*/  FSETP.GT.AND P1, PT, R16, 8.50705917302346158658e+37, PT ;  /* 0x7e8000001000780b */ /* 0x000fe20003f24000 */
[----:B------:R-:W-:-:S08]  /*0940*/  HFMA2.MMA R5, -RZ, RZ, 1.625, 0 ;  /* 0x3e800000ff057435 */ /* 0x000fd000000001ff */
[----:B------:R-:W-:-:S04]  /*0950*/  @P0 FMUL R15, R15, 0.25 ;  /* 0x3e8000000f0f0820 */ /* 0x000fc80000400000 */
[----:B------:R-:W-:Y:S02]  /*0960*/  @P1 FMUL R16, R16, 0.25 ;  /* 0x3e80000010101820 */ /* 0x000fe40000400000 */
[----:B------:R-:W3:Y:S08]  /*0970*/  MUFU.RCP R15, R15 ;  /* 0x0000000f000f7308 */ /* 0x000ef00000001000 */
[----:B------:R-:W4:Y:S01]  /*0980*/  MUFU.RCP R16, R16 ;  /* 0x0000001000107308 */ /* 0x000f220000001000 */
[----:B------:R-:W-:-:S02]  /*0990*/  FSEL R14, R5, 1, P0 ;  /* 0x3f800000050e7808 */ /* 0x000fc40000000000 */
[----:B------:R-:W-:Y:S01]  /*09a0*/  FSEL R5, R5, 1, P1 ;  /* 0x3f80000005057808 */ /* 0x000fe20000800000 */
[----:B0-----:R-:W-:-:S04]  /*09b0*/  IMAD.WIDE R10, R0, 0x4, R10 ;  /* 0x00000004000a7825 */ /* 0x001fc800078e020a */
[C---:B------:R-:W-:Y:S01]  /*09c0*/  FMUL R2, R3.reuse, R2 ;  /* 0x0000000203027220 */ /* 0x040fe20000400000 */
[----:B------:R-:W-:Y:S01]  /*09d0*/  FMUL R3, R3, R4 ;  /* 0x0000000403037220 */ /* 0x000fe20000400000 */
[----:B---3--:R-:W-:Y:S01]  /*09e0*/  FMUL R14, R15, R14 ;  /* 0x0000000e0f0e7220 */ /* 0x008fe20000400000 */
[C---:B-1----:R-:W-:Y:S01]  /*09f0*/  IMAD.WIDE R12, R0.reuse, 0x4, R12 ;  /* 0x00000004000c7825 */ /* 0x042fe200078e020c */
[----:B------:R-:W-:Y:S03]  /*0a00*/  STG.E.64 desc[UR4][R10.64], R6 ;  /* 0x000000060a007986 */ /* 0x000fe6000c101b04 */
[----:B--2---:R-:W-:-:S04]  /*0a10*/  IMAD.WIDE R8, R0, 0x4, R8 ;  /* 0x0000000400087825 */ /* 0x004fc800078e0208 */
[----:B----4-:R-:W-:Y:S01]  /*0a20*/  FMUL R15, R16, R5 ;  /* 0x00000005100f7220 */ /* 0x010fe20000400000 */
[----:B------:R-:W-:Y:S04]  /*0a30*/  STG.E.64 desc[UR4][R12.64], R2 ;  /* 0x000000020c007986 */ /* 0x000fe8000c101b04 */
[----:B------:R-:W-:Y:S01]  /*0a40*/  STG.E.64 desc[UR4][R8.64], R14 ;  /* 0x0000000e08007986 */ /* 0x000fe2000c101b04 */
[----:B------:R-:W-:Y:S05]  /*0a50*/  EXIT ;  /* 0x000000000000794d */ /* 0x000fea0003800000 */
.L_x_0:
[----:B------:R-:W-:-:S00]  /*0a60*/  BRA `(.L_x_0) ;  /* 0xfffffffc00fc7947 */ /* 0x000fc0000383ffff */
[----:B------:R-:W-:-:S00]  /*0a70*/  NOP ;  /* 0x0000000000007918 */ /* 0x000fc00000000000 */
        /* <DEDUP_REMOVED lines=8> */
.L_x_1:


//--------------------- .nv.constant0.triton_poi_fused__unsafe_index_add_convolution_mul_sigmoid_sub_134 --------------------------
	.section	.nv.constant0.triton_poi_fused__unsafe_index_add_convolution_mul_sigmoid_sub_134,"a",@progbits
	.sectionflags	@""
	.align	4
.nv.constant0.triton_poi_fused__unsafe_index_add_convolution_mul_sigmoid_sub_134:
	.zero		620
